//
// Generated by NVIDIA NVVM Compiler
//
// Compiler Build ID: CL-36424714
// Cuda compilation tools, release 13.0, V13.0.88
// Based on NVVM 20.0.0
//

.version 9.0
.target sm_100
.address_size 64

	// .globl	_Z16tensor_mv_kernelPfS_S_
.global .align 4 .b8 self[256];
.global .align 4 .b8 vec[32];
.global .align 4 .b8 result[32];

.visible .entry _Z16tensor_mv_kernelPfS_S_(
	.param .u64 .ptr .align 1 _Z16tensor_mv_kernelPfS_S__param_0,
	.param .u64 .ptr .align 1 _Z16tensor_mv_kernelPfS_S__param_1,
	.param .u64 .ptr .align 1 _Z16tensor_mv_kernelPfS_S__param_2
)
{
	.reg .pred 	%p<7>;
	.reg .b32 	%r<12>;
	.reg .b32 	%f<27>;
	.reg .b64 	%rd<25>;

	ld.param.u64 	%rd2, [_Z16tensor_mv_kernelPfS_S__param_0];
	ld.param.u64 	%rd3, [_Z16tensor_mv_kernelPfS_S__param_1];
	ld.param.u64 	%rd4, [_Z16tensor_mv_kernelPfS_S__param_2];
	mov.u32 	%r3, %tid.y;
	mov.u32 	%r4, %ctaid.y;
	mov.u32 	%r5, %ntid.y;
	mad.lo.s32 	%r1, %r4, %r5, %r3;
	mov.u32 	%r6, %tid.x;
	mov.u32 	%r7, %ctaid.x;
	mov.u32 	%r8, %ntid.x;
	mad.lo.s32 	%r2, %r7, %r8, %r6;
	setp.gt.u32 	%p1, %r1, 7;
	setp.gt.s32 	%p2, %r2, 7;
	mul.wide.u32 	%rd5, %r1, 32;
	mov.u64 	%rd6, self;
	add.s64 	%rd1, %rd6, %rd5;
	or.pred  	%p3, %p1, %p2;
	@%p3 bra 	$L__BB0_2;
	cvta.to.global.u64 	%rd7, %rd2;
	shl.b32 	%r9, %r1, 3;
	add.s32 	%r10, %r9, %r2;
	mul.wide.s32 	%rd8, %r10, 4;
	add.s64 	%rd9, %rd7, %rd8;
	ld.global.f32 	%f1, [%rd9];
	mul.wide.s32 	%rd10, %r2, 4;
	add.s64 	%rd11, %rd1, %rd10;
	st.global.f32 	[%rd11], %f1;
$L__BB0_2:
	setp.gt.u32 	%p4, %r1, 7;
	setp.gt.s32 	%p5, %r2, 0;
	or.pred  	%p6, %p4, %p5;
	@%p6 bra 	$L__BB0_4;
	add.s32 	%r11, %r1, %r2;
	cvta.to.global.u64 	%rd12, %rd3;
	mul.wide.s32 	%rd13, %r11, 4;
	add.s64 	%rd14, %rd12, %rd13;
	ld.global.f32 	%f2, [%rd14];
	mul.wide.u32 	%rd15, %r1, 4;
	mov.u64 	%rd16, vec;
	mul.wide.s32 	%rd17, %r2, 4;
	add.s64 	%rd18, %rd16, %rd17;
	add.s64 	%rd19, %rd18, %rd15;
	st.global.f32 	[%rd19], %f2;
	ld.global.f32 	%f3, [%rd1];
	ld.global.f32 	%f4, [%rd18];
	fma.rn.f32 	%f5, %f3, %f4, 0f00000000;
	ld.global.f32 	%f6, [%rd1+4];
	ld.global.f32 	%f7, [%rd18+4];
	fma.rn.f32 	%f8, %f6, %f7, %f5;
	ld.global.f32 	%f9, [%rd1+8];
	ld.global.f32 	%f10, [%rd18+8];
	fma.rn.f32 	%f11, %f9, %f10, %f8;
	ld.global.f32 	%f12, [%rd1+12];
	ld.global.f32 	%f13, [%rd18+12];
	fma.rn.f32 	%f14, %f12, %f13, %f11;
	ld.global.f32 	%f15, [%rd1+16];
	ld.global.f32 	%f16, [%rd18+16];
	fma.rn.f32 	%f17, %f15, %f16, %f14;
	ld.global.f32 	%f18, [%rd1+20];
	ld.global.f32 	%f19, [%rd18+20];
	fma.rn.f32 	%f20, %f18, %f19, %f17;
	ld.global.f32 	%f21, [%rd1+24];
	ld.global.f32 	%f22, [%rd18+24];
	fma.rn.f32 	%f23, %f21, %f22, %f20;
	ld.global.f32 	%f24, [%rd1+28];
	ld.global.f32 	%f25, [%rd18+28];
	fma.rn.f32 	%f26, %f24, %f25, %f23;
	mov.u64 	%rd20, result;
	add.s64 	%rd21, %rd20, %rd15;
	add.s64 	%rd22, %rd21, %rd17;
	st.global.f32 	[%rd22], %f26;
	cvta.to.global.u64 	%rd23, %rd4;
	add.s64 	%rd24, %rd23, %rd13;
	st.global.f32 	[%rd24], %f26;
$L__BB0_4:
	ret;

}


// ===== COMPILED SASS (sm_100) =====

	.target	sm_100

	.elftype	@"ET_EXEC"


//--------------------- .note.nv.tkinfo           --------------------------
	.section	.note.nv.tkinfo,"",@"SHT_NOTE"
	.sectionflags	@"SHF_NOTE_NV_TKINFO"
	.tkinfo
        /*0018*/ 	.word	0x00000002
        /*0030*/ 	.string	""
        /*0030*/ 	.string	"ptxas"
        /*0030*/ 	.string	"Cuda compilation tools, release 13.0, V13.0.88"
        /*0030*/ 	.string	"Build cuda_13.0.r13.0/compiler.36424714_0"
        /*0030*/ 	.string	"-arch sm_100 -m 64 "



//--------------------- .note.nv.cuinfo           --------------------------
	.section	.note.nv.cuinfo,"",@"SHT_NOTE"
	.sectionflags	@"SHF_NOTE_NV_CUINFO"
        /*0018*/ 	.short	0x0002
        /*001a*/ 	.short	0x0064
        /*001c*/ 	.short	0x0082
	.zero		2


//--------------------- .nv.info                  --------------------------
	.section	.nv.info,"",@"SHT_CUDA_INFO"
	.align	4


	//----- nvinfo : EIATTR_REGCOUNT
	.align		4
        /*0000*/ 	.byte	0x04, 0x2f
        /*0002*/ 	.short	(.L_4 - .L_3)
	.align		4
.L_3:
        /*0004*/ 	.word	index@(_Z16tensor_mv_kernelPfS_S_)
        /*0008*/ 	.word	0x00000020


	//----- nvinfo : EIATTR_FRAME_SIZE
	.align		4
.L_4:
        /*000c*/ 	.byte	0x04, 0x11
        /*000e*/ 	.short	(.L_6 - .L_5)
	.align		4
.L_5:
        /*0010*/ 	.word	index@(_Z16tensor_mv_kernelPfS_S_)
        /*0014*/ 	.word	0x00000000


	//----- nvinfo : EIATTR_MIN_STACK_SIZE
	.align		4
.L_6:
        /*0018*/ 	.byte	0x04, 0x12
        /*001a*/ 	.short	(.L_8 - .L_7)
	.align		4
.L_7:
        /*001c*/ 	.word	index@(_Z16tensor_mv_kernelPfS_S_)
        /*0020*/ 	.word	0x00000000
.L_8:


//--------------------- .nv.compat                --------------------------
	.section	.nv.compat,"",@"SHT_CUDA_COMPAT_INFO"
	.align	4
        /*0000*/ 	.byte	0x02, 0x09, 0x00, 0x00, 0x02, 0x02, 0x01, 0x00, 0x02, 0x05, 0x05, 0x00, 0x03, 0x07, 0x01, 0x01
        /*0010*/ 	.byte	0x02, 0x03, 0x00, 0x00, 0x02, 0x06, 0x01, 0x00, 0x04, 0x0b, 0x08, 0x00, 0x09, 0x00, 0x00, 0x00
        /*0020*/ 	.byte	0x00, 0x00, 0x00, 0x00


//--------------------- .nv.info._Z16tensor_mv_kernelPfS_S_ --------------------------
	.section	.nv.info._Z16tensor_mv_kernelPfS_S_,"",@"SHT_CUDA_INFO"
	.sectionflags	@""
	.align	4


	//----- nvinfo : EIATTR_CUDA_API_VERSION
	.align		4
        /*0000*/ 	.byte	0x04, 0x37
        /*0002*/ 	.short	(.L_10 - .L_9)
.L_9:
        /*0004*/ 	.word	0x00000082


	//----- nvinfo : EIATTR_KPARAM_INFO
	.align		4
.L_10:
        /*0008*/ 	.byte	0x04, 0x17
        /*000a*/ 	.short	(.L_12 - .L_11)
.L_11:
        /*000c*/ 	.word	0x00000000
        /*0010*/ 	.short	0x0002
        /*0012*/ 	.short	0x0010
        /*0014*/ 	.byte	0x00, 0xf5, 0x21, 0x00


	//----- nvinfo : EIATTR_KPARAM_INFO
	.align		4
.L_12:
        /*0018*/ 	.byte	0x04, 0x17
        /*001a*/ 	.short	(.L_14 - .L_13)
.L_13:
        /*001c*/ 	.word	0x00000000
        /*0020*/ 	.short	0x0001
        /*0022*/ 	.short	0x0008
        /*0024*/ 	.byte	0x00, 0xf5, 0x21, 0x00


	//----- nvinfo : EIATTR_KPARAM_INFO
	.align		4
.L_14:
        /*0028*/ 	.byte	0x04, 0x17
        /*002a*/ 	.short	(.L_16 - .L_15)
.L_15:
        /*002c*/ 	.word	0x00000000
        /*0030*/ 	.short	0x0000
        /*0032*/ 	.short	0x0000
        /*0034*/ 	.byte	0x00, 0xf5, 0x21, 0x00


	//----- nvinfo : EIATTR_SPARSE_MMA_MASK
	.align		4
.L_16:
        /*0038*/ 	.byte	0x03, 0x50
        /*003a*/ 	.short	0x0000


	//----- nvinfo : EIATTR_MAXREG_COUNT
	.align		4
        /*003c*/ 	.byte	0x03, 0x1b
        /*003e*/ 	.short	0x00ff


	//----- nvinfo : EIATTR_MERCURY_ISA_VERSION
	.align		4
        /*0040*/ 	.byte	0x03, 0x5f
        /*0042*/ 	.short	0x0101


	//----- nvinfo : EIATTR_VRC_CTA_INIT_COUNT
	.align		4
        /*0044*/ 	.byte	0x02, 0x4a
	.zero		1
	.zero		1


	//----- nvinfo : EIATTR_EXIT_INSTR_OFFSETS
	.align		4
        /*0048*/ 	.byte	0x04, 0x1c
        /*004a*/ 	.short	(.L_18 - .L_17)


	//   ....[0]....
.L_17:
        /*004c*/ 	.word	0x00000160


	//   ....[1]....
        /*0050*/ 	.word	0x000003e0


	//----- nvinfo : EIATTR_CBANK_PARAM_SIZE
	.align		4
.L_18:
        /*0054*/ 	.byte	0x03, 0x19
        /*0056*/ 	.short	0x0018


	//----- nvinfo : EIATTR_PARAM_CBANK
	.align		4
        /*0058*/ 	.byte	0x04, 0x0a
        /*005a*/ 	.short	(.L_20 - .L_19)
	.align		4
.L_19:
        /*005c*/ 	.word	index@(.nv.constant0._Z16tensor_mv_kernelPfS_S_)
        /*0060*/ 	.short	0x0380
        /*0062*/ 	.short	0x0018


	//----- nvinfo : EIATTR_SW_WAR
	.align		4
.L_20:
        /*0064*/ 	.byte	0x04, 0x36
        /*0066*/ 	.short	(.L_22 - .L_21)
.L_21:
        /*0068*/ 	.word	0x00000008
.L_22:


//--------------------- .nv.callgraph             --------------------------
	.section	.nv.callgraph,"",@"SHT_CUDA_CALLGRAPH"
	.align	4
	.sectionentsize	8
	.align		4
        /*0000*/ 	.word	0x00000000
	.align		4
        /*0004*/ 	.word	0xffffffff
	.align		4
        /*0008*/ 	.word	0x00000000
	.align		4
        /*000c*/ 	.word	0xfffffffe
	.align		4
        /*0010*/ 	.word	0x00000000
	.align		4
        /*0014*/ 	.word	0xfffffffd
	.align		4
        /*0018*/ 	.word	0x00000000
	.align		4
        /*001c*/ 	.word	0xfffffffc


//--------------------- .nv.constant4             --------------------------
	.section	.nv.constant4,"a",@progbits
	.align	8
	.align		8
.nv.constant4:
        /*0000*/ 	.dword	self
	.align		8
        /*0008*/ 	.dword	vec
	.align		8
        /*0010*/ 	.dword	result


//--------------------- .text._Z16tensor_mv_kernelPfS_S_ --------------------------
	.section	.text._Z16tensor_mv_kernelPfS_S_,"ax",@progbits
	.align	128
        .global         _Z16tensor_mv_kernelPfS_S_
        .type           _Z16tensor_mv_kernelPfS_S_,@function
        .size           _Z16tensor_mv_kernelPfS_S_,(.L_x_1 - _Z16tensor_mv_kernelPfS_S_)
        .other          _Z16tensor_mv_kernelPfS_S_,@"STO_CUDA_ENTRY STV_DEFAULT"
_Z16tensor_mv_kernelPfS_S_:
.text._Z16tensor_mv_kernelPfS_S_:
[----:B------:R-:W-:Y:S01]  /*0000*/  LDC R1, c[0x0][0x37c] ;  /* 0x0000df00ff017b82 */ /* 0x000fe20000000800 */
[----:B------:R-:W0:Y:S07]  /*0010*/  S2R R10, SR_TID.X ;  /* 0x00000000000a7919 */ /* 0x000e2e0000002100 */
[----:B------:R-:W1:Y:S01]  /*0020*/  LDC R0, c[0x0][0x364] ;  /* 0x0000d900ff007b82 */ /* 0x000e620000000800 */
[----:B------:R-:W1:Y:S07]  /*0030*/  S2R R11, SR_TID.Y ;  /* 0x00000000000b7919 */ /* 0x000e6e0000002200 */
[----:B------:R-:W0:Y:S08]  /*0040*/  S2UR UR5, SR_CTAID.X ;  /* 0x00000000000579c3 */ /* 0x000e300000002500 */
[----:B------:R-:W0:Y:S08]  /*0050*/  LDC R3, c[0x0][0x360] ;  /* 0x0000d800ff037b82 */ /* 0x000e300000000800 */
[----:B------:R-:W1:Y:S08]  /*0060*/  S2UR UR4, SR_CTAID.Y ;  /* 0x00000000000479c3 */ /* 0x000e700000002600 */
[----:B------:R-:W2:Y:S01]  /*0070*/  LDC.64 R8, c[0x4][RZ] ;  /* 0x01000000ff087b82 */ /* 0x000ea20000000a00 */
[----:B0-----:R-:W-:-:S05]  /*0080*/  IMAD R10, R3, UR5, R10 ;  /* 0x00000005030a7c24 */ /* 0x001fca000f8e020a */
[----:B------:R-:W-:Y:S01]  /*0090*/  ISETP.GT.AND P0, PT, R10, 0x7, PT ;  /* 0x000000070a00780c */ /* 0x000fe20003f04270 */
[----:B-1----:R-:W-:Y:S01]  /*00a0*/  IMAD R11, R0, UR4, R11 ;  /* 0x00000004000b7c24 */ /* 0x002fe2000f8e020b */
[----:B------:R-:W0:Y:S04]  /*00b0*/  LDCU.64 UR4, c[0x0][0x358] ;  /* 0x00006b00ff0477ac */ /* 0x000e280008000a00 */
[----:B------:R-:W-:-:S13]  /*00c0*/  ISETP.GT.U32.OR P0, PT, R11, 0x7, P0 ;  /* 0x000000070b00780c */ /* 0x000fda0000704470 */
[----:B------:R-:W1:Y:S01]  /*00d0*/  @!P0 LDC.64 R2, c[0x0][0x380] ;  /* 0x0000e000ff028b82 */ /* 0x000e620000000a00 */
[----:B------:R-:W-:-:S05]  /*00e0*/  @!P0 LEA R5, R11, R10, 0x3 ;  /* 0x0000000a0b058211 */ /* 0x000fca00078e18ff */
[----:B-1----:R-:W-:-:S06]  /*00f0*/  @!P0 IMAD.WIDE R2, R5, 0x4, R2 ;  /* 0x0000000405028825 */ /* 0x002fcc00078e0202 */
[----:B0-----:R-:W3:Y:S01]  /*0100*/  @!P0 LDG.E R3, desc[UR4][R2.64] ;  /* 0x0000000402038981 */ /* 0x001ee2000c1e1900 */
[----:B------:R-:W-:Y:S01]  /*0110*/  ISETP.GT.AND P1, PT, R10, RZ, PT ;  /* 0x000000ff0a00720c */ /* 0x000fe20003f24270 */
[----:B--2---:R-:W-:-:S03]  /*0120*/  IMAD.WIDE.U32 R8, R11, 0x20, R8 ;  /* 0x000000200b087825 */ /* 0x004fc600078e0008 */
[----:B------:R-:W-:Y:S01]  /*0130*/  ISETP.GT.U32.OR P1, PT, R11, 0x7, P1 ;  /* 0x000000070b00780c */ /* 0x000fe20000f24470 */
[----:B------:R-:W-:-:S05]  /*0140*/  @!P0 IMAD.WIDE R4, R10, 0x4, R8 ;  /* 0x000000040a048825 */ /* 0x000fca00078e0208 */
[----:B---3--:R0:W-:Y:S07]  /*0150*/  @!P0 STG.E desc[UR4][R4.64], R3 ;  /* 0x0000000304008986 */ /* 0x0081ee000c101904 */
[----:B------:R-:W-:Y:S05]  /*0160*/  @P1 EXIT ;  /* 0x000000000000194d */ /* 0x000fea0003800000 */
[----:B0-----:R-:W0:Y:S01]  /*0170*/  LDC.64 R2, c[0x0][0x388] ;  /* 0x0000e200ff027b82 */ /* 0x001e220000000a00 */
[----:B------:R-:W-:-:S07]  /*0180*/  IADD3 R13, PT, PT, R11, R10, RZ ;  /* 0x0000000a0b0d7210 */ /* 0x000fce0007ffe0ff */
[----:B------:R-:W1:Y:S01]  /*0190*/  LDC.64 R4, c[0x4][0x8] ;  /* 0x01000200ff047b82 */ /* 0x000e620000000a00 */
[----:B0-----:R-:W-:-:S06]  /*01a0*/  IMAD.WIDE R2, R13, 0x4, R2 ;  /* 0x000000040d027825 */ /* 0x001fcc00078e0202 */
[----:B------:R-:W2:Y:S01]  /*01b0*/  LDG.E R3, desc[UR4][R2.64] ;  /* 0x0000000402037981 */ /* 0x000ea2000c1e1900 */
[----:B-1----:R-:W-:-:S04]  /*01c0*/  IMAD.WIDE R4, R10, 0x4, R4 ;  /* 0x000000040a047825 */ /* 0x002fc800078e0204 */
[----:B------:R-:W-:-:S05]  /*01d0*/  IMAD.WIDE.U32 R6, R11, 0x4, R4 ;  /* 0x000000040b067825 */ /* 0x000fca00078e0004 */
[----:B--2---:R0:W-:Y:S04]  /*01e0*/  STG.E desc[UR4][R6.64], R3 ;  /* 0x0000000306007986 */ /* 0x0041e8000c101904 */
[----:B------:R-:W2:Y:S04]  /*01f0*/  LDG.E R0, desc[UR4][R8.64] ;  /* 0x0000000408007981 */ /* 0x000ea8000c1e1900 */
[----:B------:R-:W2:Y:S04]  /*0200*/  LDG.E R25, desc[UR4][R4.64] ;  /* 0x0000000404197981 */ /* 0x000ea8000c1e1900 */
[----:B------:R-:W3:Y:S01]  /*0210*/  LDG.E R27, desc[UR4][R8.64+0x4] ;  /* 0x00000404081b7981 */ /* 0x000ee2000c1e1900 */
[----:B0-----:R-:W0:Y:S03]  /*0220*/  LDC.64 R2, c[0x4][0x10] ;  /* 0x01000400ff027b82 */ /* 0x001e260000000a00 */
[----:B------:R-:W3:Y:S04]  /*0230*/  LDG.E R22, desc[UR4][R4.64+0x4] ;  /* 0x0000040404167981 */ /* 0x000ee8000c1e1900 */
[----:B------:R-:W4:Y:S01]  /*0240*/  LDG.E R29, desc[UR4][R8.64+0x8] ;  /* 0x00000804081d7981 */ /* 0x000f22000c1e1900 */
[----:B------:R-:W1:Y:S03]  /*0250*/  LDC.64 R6, c[0x0][0x390] ;  /* 0x0000e400ff067b82 */ /* 0x000e660000000a00 */
[----:B------:R-:W4:Y:S04]  /*0260*/  LDG.E R24, desc[UR4][R4.64+0x8] ;  /* 0x0000080404187981 */ /* 0x000f28000c1e1900 */
[----:B------:R-:W5:Y:S04]  /*0270*/  LDG.E R20, desc[UR4][R8.64+0xc] ;  /* 0x00000c0408147981 */ /* 0x000f68000c1e1900 */
        /* <DEDUP_REMOVED lines=8> */
[----:B------:R-:W5:Y:S01]  /*0300*/  LDG.E R17, desc[UR4][R4.64+0x1c] ;  /* 0x00001c0404117981 */ /* 0x000f62000c1e1900 */
[----:B0-----:R-:W-:-:S04]  /*0310*/  IMAD.WIDE.U32 R2, R11, 0x4, R2 ;  /* 0x000000040b027825 */ /* 0x001fc800078e0002 */
[----:B-1----:R-:W-:-:S04]  /*0320*/  IMAD.WIDE R6, R13, 0x4, R6 ;  /* 0x000000040d067825 */ /* 0x002fc800078e0206 */
[----:B------:R-:W-:-:S04]  /*0330*/  IMAD.WIDE R2, R10, 0x4, R2 ;  /* 0x000000040a027825 */ /* 0x000fc800078e0202 */
[----:B--2---:R-:W-:-:S04]  /*0340*/  FFMA R0, R0, R25, RZ ;  /* 0x0000001900007223 */ /* 0x004fc800000000ff */
[----:B---3--:R-:W-:-:S04]  /*0350*/  FFMA R0, R27, R22, R0 ;  /* 0x000000161b007223 */ /* 0x008fc80000000000 */
[----:B----4-:R-:W-:-:S04]  /*0360*/  FFMA R29, R29, R24, R0 ;  /* 0x000000181d1d7223 */ /* 0x010fc80000000000 */
[----:B-----5:R-:W-:-:S04]  /*0370*/  FFMA R23, R20, R23, R29 ;  /* 0x0000001714177223 */ /* 0x020fc8000000001d */
[----:B------:R-:W-:-:S04]  /*0380*/  FFMA R21, R18, R21, R23 ;  /* 0x0000001512157223 */ /* 0x000fc80000000017 */
[----:B------:R-:W-:-:S04]  /*0390*/  FFMA R19, R16, R19, R21 ;  /* 0x0000001310137223 */ /* 0x000fc80000000015 */
[----:B------:R-:W-:-:S04]  /*03a0*/  FFMA R15, R12, R15, R19 ;  /* 0x0000000f0c0f7223 */ /* 0x000fc80000000013 */
[----:B------:R-:W-:-:S05]  /*03b0*/  FFMA R15, R14, R17, R15 ;  /* 0x000000110e0f7223 */ /* 0x000fca000000000f */
[----:B------:R-:W-:Y:S04]  /*03c0*/  STG.E desc[UR4][R2.64], R15 ;  /* 0x0000000f02007986 */ /* 0x000fe8000c101904 */
[----:B------:R-:W-:Y:S01]  /*03d0*/  STG.E desc[UR4][R6.64], R15 ;  /* 0x0000000f06007986 */ /* 0x000fe2000c101904 */
[----:B------:R-:W-:Y:S05]  /*03e0*/  EXIT ;  /* 0x000000000000794d */ /* 0x000fea0003800000 */
.L_x_0:
[----:B------:R-:W-:-:S00]  /*03f0*/  BRA `(.L_x_0) ;  /* 0xfffffffc00fc7947 */ /* 0x000fc0000383ffff */
[----:B------:R-:W-:-:S00]  /*0400*/  NOP ;  /* 0x0000000000007918 */ /* 0x000fc00000000000 */
[----:B------:R-:W-:-:S00]  /*0410*/  NOP ;  /* 0x0000000000007918 */ /* 0x000fc00000000000 */
[----:B------:R-:W-:-:S00]  /*0420*/  NOP ;  /* 0x0000000000007918 */ /* 0x000fc00000000000 */
[----:B------:R-:W-:-:S00]  /*0430*/  NOP ;  /* 0x0000000000007918 */ /* 0x000fc00000000000 */
[----:B------:R-:W-:-:S00]  /*0440*/  NOP ;  /* 0x0000000000007918 */ /* 0x000fc00000000000 */
[----:B------:R-:W-:-:S00]  /*0450*/  NOP ;  /* 0x0000000000007918 */ /* 0x000fc00000000000 */
[----:B------:R-:W-:-:S00]  /*0460*/  NOP ;  /* 0x0000000000007918 */ /* 0x000fc00000000000 */
[----:B------:R-:W-:-:S00]  /*0470*/  NOP ;  /* 0x0000000000007918 */ /* 0x000fc00000000000 */
.L_x_1:


//--------------------- .nv.shared.reserved.0     --------------------------
	.section	.nv.shared.reserved.0,"aw",@nobits
	.weak		__nv_reservedSMEM_offset_0_alias
	.size		__nv_reservedSMEM_offset_0_alias, 0, 64
	.other		__nv_reservedSMEM_offset_0_alias,@"STO_CUDA_RESERVED_SHARED STV_DEFAULT"
__nv_reservedSMEM_offset_0_alias:
	.zero		0
	.zero		64


//--------------------- .nv.global                --------------------------
	.section	.nv.global,"aw",@nobits
	.align	4
.nv.global:
	.type		result,@object
	.size		result,(vec - result)
result:
	.zero		32
	.type		vec,@object
	.size		vec,(self - vec)
vec:
	.zero		32
	.type		self,@object
	.size		self,(.L_0 - self)
self:
	.zero		256
.L_0:


//--------------------- .nv.constant0._Z16tensor_mv_kernelPfS_S_ --------------------------
	.section	.nv.constant0._Z16tensor_mv_kernelPfS_S_,"a",@progbits
	.sectionflags	@""
	.align	4
.nv.constant0._Z16tensor_mv_kernelPfS_S_:
	.zero		920


//--------------------- SYMBOLS --------------------------

	.type		.nv.reservedSmem.offset0,@object
	.size		.nv.reservedSmem.offset0,0x4
